//
// Generated by NVIDIA NVVM Compiler
//
// Compiler Build ID: CL-36424714
// Cuda compilation tools, release 13.0, V13.0.88
// Based on NVVM 20.0.0
//

.version 9.0
.target sm_100
.address_size 64

	// .globl	_Z20no_0e_tmpH_os_kerneliiiiPdS_S_

.visible .entry _Z20no_0e_tmpH_os_kerneliiiiPdS_S_(
	.param .u32 _Z20no_0e_tmpH_os_kerneliiiiPdS_S__param_0,
	.param .u32 _Z20no_0e_tmpH_os_kerneliiiiPdS_S__param_1,
	.param .u32 _Z20no_0e_tmpH_os_kerneliiiiPdS_S__param_2,
	.param .u32 _Z20no_0e_tmpH_os_kerneliiiiPdS_S__param_3,
	.param .u64 .ptr .align 1 _Z20no_0e_tmpH_os_kerneliiiiPdS_S__param_4,
	.param .u64 .ptr .align 1 _Z20no_0e_tmpH_os_kerneliiiiPdS_S__param_5,
	.param .u64 .ptr .align 1 _Z20no_0e_tmpH_os_kerneliiiiPdS_S__param_6
)
{
	.reg .pred 	%p<18>;
	.reg .b32 	%r<82>;
	.reg .b64 	%rd<77>;
	.reg .b64 	%fd<78>;

	ld.param.u32 	%r36, [_Z20no_0e_tmpH_os_kerneliiiiPdS_S__param_0];
	ld.param.u32 	%r38, [_Z20no_0e_tmpH_os_kerneliiiiPdS_S__param_2];
	ld.param.u64 	%rd8, [_Z20no_0e_tmpH_os_kerneliiiiPdS_S__param_4];
	ld.param.u64 	%rd9, [_Z20no_0e_tmpH_os_kerneliiiiPdS_S__param_5];
	ld.param.u64 	%rd10, [_Z20no_0e_tmpH_os_kerneliiiiPdS_S__param_6];
	cvta.to.global.u64 	%rd1, %rd9;
	cvta.to.global.u64 	%rd2, %rd8;
	cvta.to.global.u64 	%rd3, %rd10;
	mov.u32 	%r40, %ctaid.x;
	mov.u32 	%r1, %ntid.x;
	mov.u32 	%r41, %tid.x;
	mad.lo.s32 	%r70, %r40, %r1, %r41;
	mul.lo.s32 	%r3, %r36, 3;
	setp.ge.s32 	%p1, %r70, %r36;
	@%p1 bra 	$L__BB0_25;
	setp.lt.s32 	%p2, %r38, 1;
	mov.u32 	%r42, %nctaid.x;
	mul.lo.s32 	%r4, %r1, %r42;
	@%p2 bra 	$L__BB0_25;
	ld.param.u32 	%r65, [_Z20no_0e_tmpH_os_kerneliiiiPdS_S__param_3];
	setp.ge.s32 	%p3, %r38, %r65;
	@%p3 bra 	$L__BB0_15;
	ld.param.u32 	%r66, [_Z20no_0e_tmpH_os_kerneliiiiPdS_S__param_3];
	sub.s32 	%r48, %r66, %r38;
	mul.lo.s32 	%r5, %r36, 12;
	shl.b32 	%r6, %r36, 2;
	and.b32  	%r49, %r48, -4;
	neg.s32 	%r7, %r49;
	mul.wide.s32 	%rd5, %r36, 8;
$L__BB0_4:
	mov.b32 	%r71, 0;
$L__BB0_5:
	ld.param.u32 	%r67, [_Z20no_0e_tmpH_os_kerneliiiiPdS_S__param_3];
	ld.param.u32 	%r64, [_Z20no_0e_tmpH_os_kerneliiiiPdS_S__param_1];
	sub.s32 	%r51, %r38, %r67;
	setp.gt.u32 	%p10, %r51, -4;
	mad.lo.s32 	%r52, %r71, %r3, %r70;
	mul.wide.s32 	%rd41, %r52, 8;
	add.s64 	%rd4, %rd3, %rd41;
	mov.b64 	%rd42, 0;
	st.global.u64 	[%rd4], %rd42;
	add.s64 	%rd6, %rd4, %rd5;
	st.global.u64 	[%rd6], %rd42;
	add.s64 	%rd7, %rd6, %rd5;
	st.global.u64 	[%rd7], %rd42;
	mul.lo.s32 	%r10, %r71, %r64;
	mov.u32 	%r76, %r38;
	@%p10 bra 	$L__BB0_8;
	mad.lo.s32 	%r73, %r38, %r36, %r70;
	add.s32 	%r53, %r38, %r10;
	mad.lo.s32 	%r74, %r3, %r53, %r70;
	mov.u32 	%r72, %r7;
	mov.u32 	%r76, %r38;
$L__BB0_7:
	.pragma "nounroll";
	mul.wide.s32 	%rd43, %r73, 8;
	add.s64 	%rd44, %rd2, %rd43;
	ld.global.f64 	%fd1, [%rd44];
	mul.f64 	%fd2, %fd1, 0d3FE0000000000000;
	mul.wide.s32 	%rd45, %r74, 8;
	add.s64 	%rd46, %rd1, %rd45;
	ld.global.f64 	%fd3, [%rd46];
	ld.global.f64 	%fd4, [%rd4];
	fma.rn.f64 	%fd5, %fd2, %fd3, %fd4;
	st.global.f64 	[%rd4], %fd5;
	add.s64 	%rd47, %rd46, %rd5;
	ld.global.f64 	%fd6, [%rd47];
	ld.global.f64 	%fd7, [%rd6];
	fma.rn.f64 	%fd8, %fd2, %fd6, %fd7;
	st.global.f64 	[%rd6], %fd8;
	add.s64 	%rd48, %rd47, %rd5;
	ld.global.f64 	%fd9, [%rd48];
	ld.global.f64 	%fd10, [%rd7];
	fma.rn.f64 	%fd11, %fd2, %fd9, %fd10;
	st.global.f64 	[%rd7], %fd11;
	add.s64 	%rd49, %rd44, %rd5;
	ld.global.f64 	%fd12, [%rd49];
	mul.f64 	%fd13, %fd12, 0d3FE0000000000000;
	add.s64 	%rd50, %rd48, %rd5;
	ld.global.f64 	%fd14, [%rd50];
	ld.global.f64 	%fd15, [%rd4];
	fma.rn.f64 	%fd16, %fd13, %fd14, %fd15;
	st.global.f64 	[%rd4], %fd16;
	add.s64 	%rd51, %rd50, %rd5;
	ld.global.f64 	%fd17, [%rd51];
	ld.global.f64 	%fd18, [%rd6];
	fma.rn.f64 	%fd19, %fd13, %fd17, %fd18;
	st.global.f64 	[%rd6], %fd19;
	add.s64 	%rd52, %rd51, %rd5;
	ld.global.f64 	%fd20, [%rd52];
	ld.global.f64 	%fd21, [%rd7];
	fma.rn.f64 	%fd22, %fd13, %fd20, %fd21;
	st.global.f64 	[%rd7], %fd22;
	add.s64 	%rd53, %rd49, %rd5;
	ld.global.f64 	%fd23, [%rd53];
	mul.f64 	%fd24, %fd23, 0d3FE0000000000000;
	add.s64 	%rd54, %rd52, %rd5;
	ld.global.f64 	%fd25, [%rd54];
	ld.global.f64 	%fd26, [%rd4];
	fma.rn.f64 	%fd27, %fd24, %fd25, %fd26;
	st.global.f64 	[%rd4], %fd27;
	add.s64 	%rd55, %rd54, %rd5;
	ld.global.f64 	%fd28, [%rd55];
	ld.global.f64 	%fd29, [%rd6];
	fma.rn.f64 	%fd30, %fd24, %fd28, %fd29;
	st.global.f64 	[%rd6], %fd30;
	add.s64 	%rd56, %rd55, %rd5;
	ld.global.f64 	%fd31, [%rd56];
	ld.global.f64 	%fd32, [%rd7];
	fma.rn.f64 	%fd33, %fd24, %fd31, %fd32;
	st.global.f64 	[%rd7], %fd33;
	add.s64 	%rd57, %rd53, %rd5;
	ld.global.f64 	%fd34, [%rd57];
	mul.f64 	%fd35, %fd34, 0d3FE0000000000000;
	add.s64 	%rd58, %rd56, %rd5;
	ld.global.f64 	%fd36, [%rd58];
	ld.global.f64 	%fd37, [%rd4];
	fma.rn.f64 	%fd38, %fd35, %fd36, %fd37;
	st.global.f64 	[%rd4], %fd38;
	add.s64 	%rd59, %rd58, %rd5;
	ld.global.f64 	%fd39, [%rd59];
	ld.global.f64 	%fd40, [%rd6];
	fma.rn.f64 	%fd41, %fd35, %fd39, %fd40;
	st.global.f64 	[%rd6], %fd41;
	add.s64 	%rd60, %rd59, %rd5;
	ld.global.f64 	%fd42, [%rd60];
	ld.global.f64 	%fd43, [%rd7];
	fma.rn.f64 	%fd44, %fd35, %fd42, %fd43;
	st.global.f64 	[%rd7], %fd44;
	add.s32 	%r76, %r76, 4;
	add.s32 	%r74, %r74, %r5;
	add.s32 	%r73, %r73, %r6;
	add.s32 	%r72, %r72, 4;
	setp.ne.s32 	%p11, %r72, 0;
	@%p11 bra 	$L__BB0_7;
$L__BB0_8:
	ld.param.u32 	%r68, [_Z20no_0e_tmpH_os_kerneliiiiPdS_S__param_3];
	sub.s32 	%r55, %r68, %r38;
	and.b32  	%r54, %r55, 3;
	setp.eq.s32 	%p12, %r54, 0;
	@%p12 bra 	$L__BB0_13;
	setp.eq.s32 	%p13, %r54, 1;
	@%p13 bra 	$L__BB0_11;
	mad.lo.s32 	%r56, %r76, %r36, %r70;
	mul.wide.s32 	%rd61, %r56, 8;
	add.s64 	%rd62, %rd2, %rd61;
	ld.global.f64 	%fd45, [%rd62];
	add.s32 	%r57, %r76, %r10;
	mad.lo.s32 	%r58, %r57, %r3, %r70;
	mul.f64 	%fd46, %fd45, 0d3FE0000000000000;
	mul.wide.s32 	%rd63, %r58, 8;
	add.s64 	%rd64, %rd1, %rd63;
	ld.global.f64 	%fd47, [%rd64];
	ld.global.f64 	%fd48, [%rd4];
	fma.rn.f64 	%fd49, %fd46, %fd47, %fd48;
	st.global.f64 	[%rd4], %fd49;
	add.s64 	%rd65, %rd64, %rd5;
	ld.global.f64 	%fd50, [%rd65];
	ld.global.f64 	%fd51, [%rd6];
	fma.rn.f64 	%fd52, %fd46, %fd50, %fd51;
	st.global.f64 	[%rd6], %fd52;
	add.s64 	%rd66, %rd65, %rd5;
	ld.global.f64 	%fd53, [%rd66];
	ld.global.f64 	%fd54, [%rd7];
	fma.rn.f64 	%fd55, %fd46, %fd53, %fd54;
	st.global.f64 	[%rd7], %fd55;
	add.s64 	%rd67, %rd62, %rd5;
	ld.global.f64 	%fd56, [%rd67];
	mul.f64 	%fd57, %fd56, 0d3FE0000000000000;
	add.s64 	%rd68, %rd66, %rd5;
	ld.global.f64 	%fd58, [%rd68];
	ld.global.f64 	%fd59, [%rd4];
	fma.rn.f64 	%fd60, %fd57, %fd58, %fd59;
	st.global.f64 	[%rd4], %fd60;
	add.s64 	%rd69, %rd68, %rd5;
	ld.global.f64 	%fd61, [%rd69];
	ld.global.f64 	%fd62, [%rd6];
	fma.rn.f64 	%fd63, %fd57, %fd61, %fd62;
	st.global.f64 	[%rd6], %fd63;
	add.s64 	%rd70, %rd69, %rd5;
	ld.global.f64 	%fd64, [%rd70];
	ld.global.f64 	%fd65, [%rd7];
	fma.rn.f64 	%fd66, %fd57, %fd64, %fd65;
	st.global.f64 	[%rd7], %fd66;
	add.s32 	%r76, %r76, 2;
$L__BB0_11:
	ld.param.u32 	%r69, [_Z20no_0e_tmpH_os_kerneliiiiPdS_S__param_3];
	sub.s32 	%r59, %r69, %r38;
	and.b32  	%r60, %r59, 1;
	setp.eq.b32 	%p14, %r60, 1;
	not.pred 	%p15, %p14;
	@%p15 bra 	$L__BB0_13;
	mad.lo.s32 	%r61, %r76, %r36, %r70;
	mul.wide.s32 	%rd71, %r61, 8;
	add.s64 	%rd72, %rd2, %rd71;
	ld.global.f64 	%fd67, [%rd72];
	add.s32 	%r62, %r76, %r10;
	mad.lo.s32 	%r63, %r62, %r3, %r70;
	mul.f64 	%fd68, %fd67, 0d3FE0000000000000;
	mul.wide.s32 	%rd73, %r63, 8;
	add.s64 	%rd74, %rd1, %rd73;
	ld.global.f64 	%fd69, [%rd74];
	ld.global.f64 	%fd70, [%rd4];
	fma.rn.f64 	%fd71, %fd68, %fd69, %fd70;
	st.global.f64 	[%rd4], %fd71;
	add.s64 	%rd75, %rd74, %rd5;
	ld.global.f64 	%fd72, [%rd75];
	ld.global.f64 	%fd73, [%rd6];
	fma.rn.f64 	%fd74, %fd68, %fd72, %fd73;
	st.global.f64 	[%rd6], %fd74;
	add.s64 	%rd76, %rd75, %rd5;
	ld.global.f64 	%fd75, [%rd76];
	ld.global.f64 	%fd76, [%rd7];
	fma.rn.f64 	%fd77, %fd68, %fd75, %fd76;
	st.global.f64 	[%rd7], %fd77;
$L__BB0_13:
	add.s32 	%r71, %r71, 1;
	setp.ne.s32 	%p16, %r71, %r38;
	@%p16 bra 	$L__BB0_5;
	add.s32 	%r70, %r70, %r4;
	setp.lt.s32 	%p17, %r70, %r36;
	@%p17 bra 	$L__BB0_4;
	bra.uni 	$L__BB0_25;
$L__BB0_15:
	and.b32  	%r26, %r38, 3;
	and.b32  	%r27, %r38, 2147483644;
	and.b32  	%r28, %r38, 1;
	mul.wide.s32 	%rd38, %r36, 8;
$L__BB0_16:
	setp.lt.u32 	%p4, %r38, 4;
	mov.b32 	%r81, 0;
	@%p4 bra 	$L__BB0_19;
	mov.b32 	%r79, 0;
$L__BB0_18:
	.pragma "nounroll";
	mad.lo.s32 	%r45, %r79, %r3, %r70;
	mul.wide.s32 	%rd11, %r45, 8;
	add.s64 	%rd12, %rd3, %rd11;
	mov.b64 	%rd13, 0;
	st.global.u64 	[%rd12], %rd13;
	add.s64 	%rd15, %rd12, %rd38;
	st.global.u64 	[%rd15], %rd13;
	add.s64 	%rd16, %rd15, %rd38;
	st.global.u64 	[%rd16], %rd13;
	add.s64 	%rd17, %rd16, %rd38;
	st.global.u64 	[%rd17], %rd13;
	add.s64 	%rd18, %rd17, %rd38;
	st.global.u64 	[%rd18], %rd13;
	add.s64 	%rd19, %rd18, %rd38;
	st.global.u64 	[%rd19], %rd13;
	add.s64 	%rd20, %rd19, %rd38;
	st.global.u64 	[%rd20], %rd13;
	add.s64 	%rd21, %rd20, %rd38;
	st.global.u64 	[%rd21], %rd13;
	add.s64 	%rd22, %rd21, %rd38;
	st.global.u64 	[%rd22], %rd13;
	add.s64 	%rd23, %rd22, %rd38;
	st.global.u64 	[%rd23], %rd13;
	add.s64 	%rd24, %rd23, %rd38;
	st.global.u64 	[%rd24], %rd13;
	add.s64 	%rd25, %rd24, %rd38;
	st.global.u64 	[%rd25], %rd13;
	add.s32 	%r79, %r79, 4;
	setp.ne.s32 	%p5, %r79, %r27;
	mov.u32 	%r81, %r27;
	@%p5 bra 	$L__BB0_18;
$L__BB0_19:
	setp.eq.s32 	%p6, %r26, 0;
	@%p6 bra 	$L__BB0_24;
	setp.eq.s32 	%p7, %r26, 1;
	@%p7 bra 	$L__BB0_22;
	mad.lo.s32 	%r46, %r81, %r3, %r70;
	mul.wide.s32 	%rd26, %r46, 8;
	add.s64 	%rd27, %rd3, %rd26;
	mov.b64 	%rd28, 0;
	st.global.u64 	[%rd27], %rd28;
	add.s64 	%rd30, %rd27, %rd38;
	st.global.u64 	[%rd30], %rd28;
	add.s64 	%rd31, %rd30, %rd38;
	st.global.u64 	[%rd31], %rd28;
	add.s64 	%rd32, %rd31, %rd38;
	st.global.u64 	[%rd32], %rd28;
	add.s64 	%rd33, %rd32, %rd38;
	st.global.u64 	[%rd33], %rd28;
	add.s64 	%rd34, %rd33, %rd38;
	st.global.u64 	[%rd34], %rd28;
	add.s32 	%r81, %r81, 2;
$L__BB0_22:
	setp.eq.s32 	%p8, %r28, 0;
	@%p8 bra 	$L__BB0_24;
	mad.lo.s32 	%r47, %r81, %r3, %r70;
	mul.wide.s32 	%rd35, %r47, 8;
	add.s64 	%rd36, %rd3, %rd35;
	mov.b64 	%rd37, 0;
	st.global.u64 	[%rd36], %rd37;
	add.s64 	%rd39, %rd36, %rd38;
	st.global.u64 	[%rd39], %rd37;
	add.s64 	%rd40, %rd39, %rd38;
	st.global.u64 	[%rd40], %rd37;
$L__BB0_24:
	add.s32 	%r70, %r70, %r4;
	setp.lt.s32 	%p9, %r70, %r36;
	@%p9 bra 	$L__BB0_16;
$L__BB0_25:
	ret;

}


// ===== COMPILED SASS (sm_100) =====

	.target	sm_100

	.elftype	@"ET_EXEC"


//--------------------- .note.nv.tkinfo           --------------------------
	.section	.note.nv.tkinfo,"",@"SHT_NOTE"
	.sectionflags	@"SHF_NOTE_NV_TKINFO"
	.tkinfo
        /*0018*/ 	.word	0x00000002
        /*0030*/ 	.string	""
        /*0030*/ 	.string	"ptxas"
        /*0030*/ 	.string	"Cuda compilation tools, release 13.0, V13.0.88"
        /*0030*/ 	.string	"Build cuda_13.0.r13.0/compiler.36424714_0"
        /*0030*/ 	.string	"-arch sm_100 -m 64 "



//--------------------- .note.nv.cuinfo           --------------------------
	.section	.note.nv.cuinfo,"",@"SHT_NOTE"
	.sectionflags	@"SHF_NOTE_NV_CUINFO"
        /*0018*/ 	.short	0x0002
        /*001a*/ 	.short	0x0064
        /*001c*/ 	.short	0x0082
	.zero		2


//--------------------- .nv.info                  --------------------------
	.section	.nv.info,"",@"SHT_CUDA_INFO"
	.align	4


	//----- nvinfo : EIATTR_REGCOUNT
	.align		4
        /*0000*/ 	.byte	0x04, 0x2f
        /*0002*/ 	.short	(.L_1 - .L_0)
	.align		4
.L_0:
        /*0004*/ 	.word	index@(_Z20no_0e_tmpH_os_kerneliiiiPdS_S_)
        /*0008*/ 	.word	0x00000020


	//----- nvinfo : EIATTR_FRAME_SIZE
	.align		4
.L_1:
        /*000c*/ 	.byte	0x04, 0x11
        /*000e*/ 	.short	(.L_3 - .L_2)
	.align		4
.L_2:
        /*0010*/ 	.word	index@(_Z20no_0e_tmpH_os_kerneliiiiPdS_S_)
        /*0014*/ 	.word	0x00000000


	//----- nvinfo : EIATTR_MIN_STACK_SIZE
	.align		4
.L_3:
        /*0018*/ 	.byte	0x04, 0x12
        /*001a*/ 	.short	(.L_5 - .L_4)
	.align		4
.L_4:
        /*001c*/ 	.word	index@(_Z20no_0e_tmpH_os_kerneliiiiPdS_S_)
        /*0020*/ 	.word	0x00000000
.L_5:


//--------------------- .nv.compat                --------------------------
	.section	.nv.compat,"",@"SHT_CUDA_COMPAT_INFO"
	.align	4
        /*0000*/ 	.byte	0x02, 0x09, 0x00, 0x00, 0x02, 0x02, 0x01, 0x00, 0x02, 0x05, 0x05, 0x00, 0x03, 0x07, 0x01, 0x01
        /*0010*/ 	.byte	0x02, 0x03, 0x00, 0x00, 0x02, 0x06, 0x01, 0x00, 0x04, 0x0b, 0x08, 0x00, 0x01, 0x00, 0x00, 0x00
        /*0020*/ 	.byte	0x00, 0x00, 0x00, 0x00


//--------------------- .nv.info._Z20no_0e_tmpH_os_kerneliiiiPdS_S_ --------------------------
	.section	.nv.info._Z20no_0e_tmpH_os_kerneliiiiPdS_S_,"",@"SHT_CUDA_INFO"
	.sectionflags	@""
	.align	4


	//----- nvinfo : EIATTR_CUDA_API_VERSION
	.align		4
        /*0000*/ 	.byte	0x04, 0x37
        /*0002*/ 	.short	(.L_7 - .L_6)
.L_6:
        /*0004*/ 	.word	0x00000082


	//----- nvinfo : EIATTR_KPARAM_INFO
	.align		4
.L_7:
        /*0008*/ 	.byte	0x04, 0x17
        /*000a*/ 	.short	(.L_9 - .L_8)
.L_8:
        /*000c*/ 	.word	0x00000000
        /*0010*/ 	.short	0x0006
        /*0012*/ 	.short	0x0020
        /*0014*/ 	.byte	0x00, 0xf5, 0x21, 0x00


	//----- nvinfo : EIATTR_KPARAM_INFO
	.align		4
.L_9:
        /*0018*/ 	.byte	0x04, 0x17
        /*001a*/ 	.short	(.L_11 - .L_10)
.L_10:
        /*001c*/ 	.word	0x00000000
        /*0020*/ 	.short	0x0005
        /*0022*/ 	.short	0x0018
        /*0024*/ 	.byte	0x00, 0xf5, 0x21, 0x00


	//----- nvinfo : EIATTR_KPARAM_INFO
	.align		4
.L_11:
        /*0028*/ 	.byte	0x04, 0x17
        /*002a*/ 	.short	(.L_13 - .L_12)
.L_12:
        /*002c*/ 	.word	0x00000000
        /*0030*/ 	.short	0x0004
        /*0032*/ 	.short	0x0010
        /*0034*/ 	.byte	0x00, 0xf5, 0x21, 0x00


	//----- nvinfo : EIATTR_KPARAM_INFO
	.align		4
.L_13:
        /*0038*/ 	.byte	0x04, 0x17
        /*003a*/ 	.short	(.L_15 - .L_14)
.L_14:
        /*003c*/ 	.word	0x00000000
        /*0040*/ 	.short	0x0003
        /*0042*/ 	.short	0x000c
        /*0044*/ 	.byte	0x00, 0xf0, 0x11, 0x00


	//----- nvinfo : EIATTR_KPARAM_INFO
	.align		4
.L_15:
        /*0048*/ 	.byte	0x04, 0x17
        /*004a*/ 	.short	(.L_17 - .L_16)
.L_16:
        /*004c*/ 	.word	0x00000000
        /*0050*/ 	.short	0x0002
        /*0052*/ 	.short	0x0008
        /*0054*/ 	.byte	0x00, 0xf0, 0x11, 0x00


	//----- nvinfo : EIATTR_KPARAM_INFO
	.align		4
.L_17:
        /*0058*/ 	.byte	0x04, 0x17
        /*005a*/ 	.short	(.L_19 - .L_18)
.L_18:
        /*005c*/ 	.word	0x00000000
        /*0060*/ 	.short	0x0001
        /*0062*/ 	.short	0x0004
        /*0064*/ 	.byte	0x00, 0xf0, 0x11, 0x00


	//----- nvinfo : EIATTR_KPARAM_INFO
	.align		4
.L_19:
        /*0068*/ 	.byte	0x04, 0x17
        /*006a*/ 	.short	(.L_21 - .L_20)
.L_20:
        /*006c*/ 	.word	0x00000000
        /*0070*/ 	.short	0x0000
        /*0072*/ 	.short	0x0000
        /*0074*/ 	.byte	0x00, 0xf0, 0x11, 0x00


	//----- nvinfo : EIATTR_SPARSE_MMA_MASK
	.align		4
.L_21:
        /*0078*/ 	.byte	0x03, 0x50
        /*007a*/ 	.short	0x0000


	//----- nvinfo : EIATTR_MAXREG_COUNT
	.align		4
        /*007c*/ 	.byte	0x03, 0x1b
        /*007e*/ 	.short	0x00ff


	//----- nvinfo : EIATTR_MERCURY_ISA_VERSION
	.align		4
        /*0080*/ 	.byte	0x03, 0x5f
        /*0082*/ 	.short	0x0101


	//----- nvinfo : EIATTR_VRC_CTA_INIT_COUNT
	.align		4
        /*0084*/ 	.byte	0x02, 0x4a
	.zero		1
	.zero		1


	//----- nvinfo : EIATTR_EXIT_INSTR_OFFSETS
	.align		4
        /*0088*/ 	.byte	0x04, 0x1c
        /*008a*/ 	.short	(.L_23 - .L_22)


	//   ....[0]....
.L_22:
        /*008c*/ 	.word	0x00000070


	//   ....[1]....
        /*0090*/ 	.word	0x000000c0


	//   ....[2]....
        /*0094*/ 	.word	0x00000cd0


	//   ....[3]....
        /*0098*/ 	.word	0x00001170


	//----- nvinfo : EIATTR_CRS_STACK_SIZE
	.align		4
.L_23:
        /*009c*/ 	.byte	0x04, 0x1e
        /*009e*/ 	.short	(.L_25 - .L_24)
.L_24:
        /*00a0*/ 	.word	0x00000000


	//----- nvinfo : EIATTR_CBANK_PARAM_SIZE
	.align		4
.L_25:
        /*00a4*/ 	.byte	0x03, 0x19
        /*00a6*/ 	.short	0x0028


	//----- nvinfo : EIATTR_PARAM_CBANK
	.align		4
        /*00a8*/ 	.byte	0x04, 0x0a
        /*00aa*/ 	.short	(.L_27 - .L_26)
	.align		4
.L_26:
        /*00ac*/ 	.word	index@(.nv.constant0._Z20no_0e_tmpH_os_kerneliiiiPdS_S_)
        /*00b0*/ 	.short	0x0380
        /*00b2*/ 	.short	0x0028


	//----- nvinfo : EIATTR_SW_WAR
	.align		4
.L_27:
        /*00b4*/ 	.byte	0x04, 0x36
        /*00b6*/ 	.short	(.L_29 - .L_28)
.L_28:
        /*00b8*/ 	.word	0x00000008
.L_29:


//--------------------- .nv.callgraph             --------------------------
	.section	.nv.callgraph,"",@"SHT_CUDA_CALLGRAPH"
	.align	4
	.sectionentsize	8
	.align		4
        /*0000*/ 	.word	0x00000000
	.align		4
        /*0004*/ 	.word	0xffffffff
	.align		4
        /*0008*/ 	.word	0x00000000
	.align		4
        /*000c*/ 	.word	0xfffffffe
	.align		4
        /*0010*/ 	.word	0x00000000
	.align		4
        /*0014*/ 	.word	0xfffffffd
	.align		4
        /*0018*/ 	.word	0x00000000
	.align		4
        /*001c*/ 	.word	0xfffffffc


//--------------------- .text._Z20no_0e_tmpH_os_kerneliiiiPdS_S_ --------------------------
	.section	.text._Z20no_0e_tmpH_os_kerneliiiiPdS_S_,"ax",@progbits
	.align	128
        .global         _Z20no_0e_tmpH_os_kerneliiiiPdS_S_
        .type           _Z20no_0e_tmpH_os_kerneliiiiPdS_S_,@function
        .size           _Z20no_0e_tmpH_os_kerneliiiiPdS_S_,(.L_x_13 - _Z20no_0e_tmpH_os_kerneliiiiPdS_S_)
        .other          _Z20no_0e_tmpH_os_kerneliiiiPdS_S_,@"STO_CUDA_ENTRY STV_DEFAULT"
_Z20no_0e_tmpH_os_kerneliiiiPdS_S_:
.text._Z20no_0e_tmpH_os_kerneliiiiPdS_S_:
[----:B------:R-:W-:Y:S01]  /*0000*/  LDC R1, c[0x0][0x37c] ;  /* 0x0000df00ff017b82 */ /* 0x000fe20000000800 */
[----:B------:R-:W0:Y:S07]  /*0010*/  S2R R3, SR_TID.X ;  /* 0x0000000000037919 */ /* 0x000e2e0000002100 */
[----:B------:R-:W0:Y:S01]  /*0020*/  S2UR UR4, SR_CTAID.X ;  /* 0x00000000000479c3 */ /* 0x000e220000002500 */
[----:B------:R-:W1:Y:S07]  /*0030*/  LDCU UR5, c[0x0][0x380] ;  /* 0x00007000ff0577ac */ /* 0x000e6e0008000800 */
[----:B------:R-:W0:Y:S02]  /*0040*/  LDC R0, c[0x0][0x360] ;  /* 0x0000d800ff007b82 */ /* 0x000e240000000800 */
[----:B0-----:R-:W-:-:S05]  /*0050*/  IMAD R3, R0, UR4, R3 ;  /* 0x0000000400037c24 */ /* 0x001fca000f8e0203 */
[----:B-1----:R-:W-:-:S13]  /*0060*/  ISETP.GE.AND P0, PT, R3, UR5, PT ;  /* 0x0000000503007c0c */ /* 0x002fda000bf06270 */
[----:B------:R-:W-:Y:S05]  /*0070*/  @P0 EXIT ;  /* 0x000000000000094d */ /* 0x000fea0003800000 */
[----:B------:R-:W0:Y:S01]  /*0080*/  LDC R26, c[0x0][0x388] ;  /* 0x0000e200ff1a7b82 */ /* 0x000e220000000800 */
[----:B------:R-:W1:Y:S02]  /*0090*/  LDCU UR4, c[0x0][0x370] ;  /* 0x00006e00ff0477ac */ /* 0x000e640008000800 */
[----:B-1----:R-:W-:Y:S01]  /*00a0*/  IMAD R0, R0, UR4, RZ ;  /* 0x0000000400007c24 */ /* 0x002fe2000f8e02ff */
[----:B0-----:R-:W-:-:S13]  /*00b0*/  ISETP.GE.AND P0, PT, R26, 0x1, PT ;  /* 0x000000011a00780c */ /* 0x001fda0003f06270 */
[----:B------:R-:W-:Y:S05]  /*00c0*/  @!P0 EXIT ;  /* 0x000000000000894d */ /* 0x000fea0003800000 */
[----:B------:R-:W0:Y:S01]  /*00d0*/  LDCU UR8, c[0x0][0x38c] ;  /* 0x00007180ff0877ac */ /* 0x000e220008000800 */
[----:B------:R-:W1:Y:S01]  /*00e0*/  LDCU.64 UR6, c[0x0][0x358] ;  /* 0x00006b00ff0677ac */ /* 0x000e620008000a00 */
[----:B------:R-:W-:Y:S01]  /*00f0*/  UIMAD UR4, UR5, 0x3, URZ ;  /* 0x00000003050478a4 */ /* 0x000fe2000f8e02ff */
[----:B0-----:R-:W-:-:S13]  /*0100*/  ISETP.GE.AND P0, PT, R26, UR8, PT ;  /* 0x000000081a007c0c */ /* 0x001fda000bf06270 */
[----:B-1----:R-:W-:Y:S05]  /*0110*/  @P0 BRA `(.L_x_0) ;  /* 0x0000000800f00947 */ /* 0x002fea0003800000 */
[----:B------:R-:W-:-:S04]  /*0120*/  IADD3 R2, PT, PT, -R26, UR8, RZ ;  /* 0x000000081a027c10 */ /* 0x000fc8000fffe1ff */
[----:B------:R-:W-:-:S04]  /*0130*/  LOP3.LUT R2, R2, 0xfffffffc, RZ, 0xc0, !PT ;  /* 0xfffffffc02027812 */ /* 0x000fc800078ec0ff */
[----:B------:R-:W-:-:S07]  /*0140*/  IADD3 R2, PT, PT, -R2, RZ, RZ ;  /* 0x000000ff02027210 */ /* 0x000fce0007ffe1ff */
.L_x_6:
[----:B012---:R-:W-:-:S07]  /*0150*/  HFMA2 R4, -RZ, RZ, 0, 0 ;  /* 0x00000000ff047431 */ /* 0x007fce00000001ff */
.L_x_5:
[----:B012---:R-:W0:Y:S01]  /*0160*/  LDC.64 R12, c[0x0][0x3a0] ;  /* 0x0000e800ff0c7b82 */ /* 0x007e220000000a00 */
[----:B------:R-:W-:Y:S01]  /*0170*/  IMAD R5, R4, UR4, R3 ;  /* 0x0000000404057c24 */ /* 0x000fe2000f8e0203 */
[----:B------:R-:W1:Y:S06]  /*0180*/  LDCU UR8, c[0x0][0x388] ;  /* 0x00007100ff0877ac */ /* 0x000e6c0008000800 */
[----:B------:R-:W2:Y:S08]  /*0190*/  LDC R6, c[0x0][0x380] ;  /* 0x0000e000ff067b82 */ /* 0x000eb00000000800 */
[----:B------:R-:W3:Y:S01]  /*01a0*/  LDC.64 R14, c[0x0][0x388] ;  /* 0x0000e200ff0e7b82 */ /* 0x000ee20000000a00 */
[----:B-1----:R-:W-:Y:S01]  /*01b0*/  MOV R26, UR8 ;  /* 0x00000008001a7c02 */ /* 0x002fe20008000f00 */
[----:B0-----:R-:W-:-:S05]  /*01c0*/  IMAD.WIDE R12, R5, 0x8, R12 ;  /* 0x00000008050c7825 */ /* 0x001fca00078e020c */
[----:B------:R0:W-:Y:S01]  /*01d0*/  STG.E.64 desc[UR6][R12.64], RZ ;  /* 0x000000ff0c007986 */ /* 0x0001e2000c101b06 */
[----:B--2---:R-:W-:-:S05]  /*01e0*/  IMAD.WIDE R10, R6, 0x8, R12 ;  /* 0x00000008060a7825 */ /* 0x004fca00078e020c */
[----:B------:R0:W-:Y:S01]  /*01f0*/  STG.E.64 desc[UR6][R10.64], RZ ;  /* 0x000000ff0a007986 */ /* 0x0001e2000c101b06 */
[----:B------:R-:W-:Y:S01]  /*0200*/  IMAD.WIDE R8, R6, 0x8, R10 ;  /* 0x0000000806087825 */ /* 0x000fe200078e020a */
[CC--:B---3--:R-:W-:Y:S02]  /*0210*/  IADD3 R5, PT, PT, R14.reuse, -R15.reuse, RZ ;  /* 0x8000000f0e057210 */ /* 0x0c8fe40007ffe0ff */
[----:B------:R-:W-:Y:S02]  /*0220*/  IADD3 R7, PT, PT, -R14, R15, RZ ;  /* 0x0000000f0e077210 */ /* 0x000fe40007ffe1ff */
[----:B------:R0:W-:Y:S01]  /*0230*/  STG.E.64 desc[UR6][R8.64], RZ ;  /* 0x000000ff08007986 */ /* 0x0001e2000c101b06 */
[----:B------:R-:W-:Y:S02]  /*0240*/  ISETP.GT.U32.AND P2, PT, R5, -0x4, PT ;  /* 0xfffffffc0500780c */ /* 0x000fe40003f44070 */
[----:B------:R-:W-:Y:S02]  /*0250*/  MOV R5, R4 ;  /* 0x0000000400057202 */ /* 0x000fe40000000f00 */
[----:B------:R-:W-:-:S02]  /*0260*/  IADD3 R4, PT, PT, R4, 0x1, RZ ;  /* 0x0000000104047810 */ /* 0x000fc40007ffe0ff */
[----:B------:R-:W-:Y:S02]  /*0270*/  LOP3.LUT P1, R24, R7, 0x3, RZ, 0xc0, !PT ;  /* 0x0000000307187812 */ /* 0x000fe4000782c0ff */
[----:B------:R-:W-:-:S05]  /*0280*/  ISETP.NE.AND P0, PT, R4, R14, PT ;  /* 0x0000000e0400720c */ /* 0x000fca0003f05270 */
[----:B0-----:R-:W-:Y:S08]  /*0290*/  @P2 BRA `(.L_x_1) ;  /* 0x0000000400582947 */ /* 0x001ff00003800000 */
[----:B------:R-:W0:Y:S01]  /*02a0*/  LDCU UR5, c[0x0][0x384] ;  /* 0x00007080ff0577ac */ /* 0x000e220008000800 */
[----:B------:R-:W-:Y:S01]  /*02b0*/  IMAD R25, R6, R14, R3 ;  /* 0x0000000e06197224 */ /* 0x000fe200078e0203 */
[----:B------:R-:W-:Y:S02]  /*02c0*/  MOV R28, R2 ;  /* 0x00000002001c7202 */ /* 0x000fe40000000f00 */
[----:B------:R-:W-:Y:S01]  /*02d0*/  MOV R26, UR8 ;  /* 0x00000008001a7c02 */ /* 0x000fe20008000f00 */
[----:B0-----:R-:W-:-:S04]  /*02e0*/  IMAD R16, R5, UR5, R14 ;  /* 0x0000000505107c24 */ /* 0x001fc8000f8e020e */
[----:B------:R-:W-:-:S07]  /*02f0*/  IMAD R27, R16, UR4, R3 ;  /* 0x00000004101b7c24 */ /* 0x000fce000f8e0203 */
.L_x_2:
[----:B0-----:R-:W0:Y:S01]  /*0300*/  LDC.64 R22, c[0x0][0x390] ;  /* 0x0000e400ff167b82 */ /* 0x001e220000000a00 */
[----:B------:R-:W2:Y:S07]  /*0310*/  LDG.E.64 R16, desc[UR6][R12.64] ;  /* 0x000000060c107981 */ /* 0x000eae000c1e1b00 */
[----:B------:R-:W1:Y:S01]  /*0320*/  LDC.64 R18, c[0x0][0x398] ;  /* 0x0000e600ff127b82 */ /* 0x000e620000000a00 */
[----:B0-----:R-:W-:-:S05]  /*0330*/  IMAD.WIDE R22, R25, 0x8, R22 ;  /* 0x0000000819167825 */ /* 0x001fca00078e0216 */
[----:B------:R-:W3:Y:S01]  /*0340*/  LDG.E.64 R20, desc[UR6][R22.64] ;  /* 0x0000000616147981 */ /* 0x000ee2000c1e1b00 */
[----:B-1----:R-:W-:-:S05]  /*0350*/  IMAD.WIDE R18, R27, 0x8, R18 ;  /* 0x000000081b127825 */ /* 0x002fca00078e0212 */
[----:B------:R0:W2:Y:S02]  /*0360*/  LDG.E.64 R14, desc[UR6][R18.64] ;  /* 0x00000006120e7981 */ /* 0x0000a4000c1e1b00 */
[----:B0-----:R-:W-:Y:S01]  /*0370*/  IMAD.WIDE R18, R6, 0x8, R18 ;  /* 0x0000000806127825 */ /* 0x001fe200078e0212 */
[----:B---3--:R-:W-:-:S08]  /*0380*/  DMUL R20, R20, 0.5 ;  /* 0x3fe0000014147828 */ /* 0x008fd00000000000 */
[----:B--2---:R-:W-:-:S07]  /*0390*/  DFMA R16, R20, R14, R16 ;  /* 0x0000000e1410722b */ /* 0x004fce0000000010 */
[----:B------:R0:W-:Y:S04]  /*03a0*/  STG.E.64 desc[UR6][R12.64], R16 ;  /* 0x000000100c007986 */ /* 0x0001e8000c101b06 */
[----:B------:R-:W2:Y:S04]  /*03b0*/  LDG.E.64 R14, desc[UR6][R10.64] ;  /* 0x000000060a0e7981 */ /* 0x000ea8000c1e1b00 */
[----:B0-----:R0:W2:Y:S02]  /*03c0*/  LDG.E.64 R16, desc[UR6][R18.64] ;  /* 0x0000000612107981 */ /* 0x0010a4000c1e1b00 */
[----:B0-----:R-:W-:Y:S01]  /*03d0*/  IMAD.WIDE R18, R6, 0x8, R18 ;  /* 0x0000000806127825 */ /* 0x001fe200078e0212 */
[----:B--2---:R-:W-:-:S07]  /*03e0*/  DFMA R14, R20, R16, R14 ;  /* 0x00000010140e722b */ /* 0x004fce000000000e */
[----:B------:R0:W-:Y:S04]  /*03f0*/  STG.E.64 desc[UR6][R10.64], R14 ;  /* 0x0000000e0a007986 */ /* 0x0001e8000c101b06 */
[----:B------:R1:W2:Y:S04]  /*0400*/  LDG.E.64 R16, desc[UR6][R18.64] ;  /* 0x0000000612107981 */ /* 0x0002a8000c1e1b00 */
[----:B0-----:R-:W2:Y:S01]  /*0410*/  LDG.E.64 R14, desc[UR6][R8.64] ;  /* 0x00000006080e7981 */ /* 0x001ea2000c1e1b00 */
[----:B------:R-:W-:-:S04]  /*0420*/  IMAD.WIDE R22, R6, 0x8, R22 ;  /* 0x0000000806167825 */ /* 0x000fc800078e0216 */
[----:B-1----:R-:W-:Y:S01]  /*0430*/  IMAD.WIDE R18, R6, 0x8, R18 ;  /* 0x0000000806127825 */ /* 0x002fe200078e0212 */
[----:B--2---:R-:W-:-:S07]  /*0440*/  DFMA R20, R20, R16, R14 ;  /* 0x000000101414722b */ /* 0x004fce000000000e */
[----:B------:R0:W-:Y:S04]  /*0450*/  STG.E.64 desc[UR6][R8.64], R20 ;  /* 0x0000001408007986 */ /* 0x0001e8000c101b06 */
[----:B------:R1:W2:Y:S04]  /*0460*/  LDG.E.64 R14, desc[UR6][R18.64] ;  /* 0x00000006120e7981 */ /* 0x0002a8000c1e1b00 */
[----:B------:R-:W2:Y:S04]  /*0470*/  LDG.E.64 R16, desc[UR6][R12.64] ;  /* 0x000000060c107981 */ /* 0x000ea8000c1e1b00 */
[----:B0-----:R-:W3:Y:S01]  /*0480*/  LDG.E.64 R20, desc[UR6][R22.64] ;  /* 0x0000000616147981 */ /* 0x001ee2000c1e1b00 */
[----:B-1----:R-:W-:Y:S01]  /*0490*/  IMAD.WIDE R18, R6, 0x8, R18 ;  /* 0x0000000806127825 */ /* 0x002fe200078e0212 */
        /* <DEDUP_REMOVED lines=10> */
[----:B-1----:R-:W-:Y:S01]  /*0540*/  IMAD.WIDE R18, R6, 0x8, R18 ;  /* 0x0000000806127825 */ /* 0x002fe200078e0212 */
[----:B--2---:R-:W-:-:S03]  /*0550*/  DFMA R20, R20, R16, R14 ;  /* 0x000000101414722b */ /* 0x004fc6000000000e */
[----:B------:R-:W-:-:S04]  /*0560*/  IMAD.WIDE R14, R6, 0x8, R22 ;  /* 0x00000008060e7825 */ /* 0x000fc800078e0216 */
[----:B------:R0:W-:Y:S04]  /*0570*/  STG.E.64 desc[UR6][R8.64], R20 ;  /* 0x0000001408007986 */ /* 0x0001e8000c101b06 */
[----:B------:R-:W2:Y:S04]  /*0580*/  LDG.E.64 R16, desc[UR6][R14.64] ;  /* 0x000000060e107981 */ /* 0x000ea8000c1e1b00 */
[----:B------:R-:W3:Y:S04]  /*0590*/  LDG.E.64 R22, desc[UR6][R12.64] ;  /* 0x000000060c167981 */ /* 0x000ee8000c1e1b00 */
[----:B0-----:R0:W3:Y:S02]  /*05a0*/  LDG.E.64 R20, desc[UR6][R18.64] ;  /* 0x0000000612147981 */ /* 0x0010e4000c1e1b00 */
[----:B0-----:R-:W-:Y:S01]  /*05b0*/  IMAD.WIDE R18, R6, 0x8, R18 ;  /* 0x0000000806127825 */ /* 0x001fe200078e0212 */
[----:B--2---:R-:W-:-:S08]  /*05c0*/  DMUL R16, R16, 0.5 ;  /* 0x3fe0000010107828 */ /* 0x004fd00000000000 */
[----:B---3--:R-:W-:-:S07]  /*05d0*/  DFMA R22, R16, R20, R22 ;  /* 0x000000141016722b */ /* 0x008fce0000000016 */
[----:B------:R0:W-:Y:S04]  /*05e0*/  STG.E.64 desc[UR6][R12.64], R22 ;  /* 0x000000160c007986 */ /* 0x0001e8000c101b06 */
[----:B------:R-:W2:Y:S04]  /*05f0*/  LDG.E.64 R20, desc[UR6][R10.64] ;  /* 0x000000060a147981 */ /* 0x000ea8000c1e1b00 */
[----:B0-----:R0:W2:Y:S02]  /*0600*/  LDG.E.64 R22, desc[UR6][R18.64] ;  /* 0x0000000612167981 */ /* 0x0010a4000c1e1b00 */
[----:B0-----:R-:W-:Y:S01]  /*0610*/  IMAD.WIDE R18, R6, 0x8, R18 ;  /* 0x0000000806127825 */ /* 0x001fe200078e0212 */
[----:B--2---:R-:W-:-:S07]  /*0620*/  DFMA R20, R16, R22, R20 ;  /* 0x000000161014722b */ /* 0x004fce0000000014 */
[----:B------:R0:W-:Y:S04]  /*0630*/  STG.E.64 desc[UR6][R10.64], R20 ;  /* 0x000000140a007986 */ /* 0x0001e8000c101b06 */
[----:B------:R-:W2:Y:S04]  /*0640*/  LDG.E.64 R22, desc[UR6][R8.64] ;  /* 0x0000000608167981 */ /* 0x000ea8000c1e1b00 */
[----:B0-----:R0:W2:Y:S01]  /*0650*/  LDG.E.64 R20, desc[UR6][R18.64] ;  /* 0x0000000612147981 */ /* 0x0010a2000c1e1b00 */
[----:B------:R-:W-:-:S04]  /*0660*/  IMAD.WIDE R14, R6, 0x8, R14 ;  /* 0x00000008060e7825 */ /* 0x000fc800078e020e */
[----:B0-----:R-:W-:Y:S01]  /*0670*/  IMAD.WIDE R18, R6, 0x8, R18 ;  /* 0x0000000806127825 */ /* 0x001fe200078e0212 */
[----:B--2---:R-:W-:-:S07]  /*0680*/  DFMA R20, R16, R20, R22 ;  /* 0x000000141014722b */ /* 0x004fce0000000016 */
[----:B------:R0:W-:Y:S04]  /*0690*/  STG.E.64 desc[UR6][R8.64], R20 ;  /* 0x0000001408007986 */ /* 0x0001e8000c101b06 */
[----:B------:R-:W2:Y:S04]  /*06a0*/  LDG.E.64 R14, desc[UR6][R14.64] ;  /* 0x000000060e0e7981 */ /* 0x000ea8000c1e1b00 */
[----:B------:R-:W3:Y:S04]  /*06b0*/  LDG.E.64 R22, desc[UR6][R18.64] ;  /* 0x0000000612167981 */ /* 0x000ee8000c1e1b00 */
[----:B------:R-:W3:Y:S01]  /*06c0*/  LDG.E.64 R16, desc[UR6][R12.64] ;  /* 0x000000060c107981 */ /* 0x000ee2000c1e1b00 */
[----:B--2---:R-:W-:-:S08]  /*06d0*/  DMUL R14, R14, 0.5 ;  /* 0x3fe000000e0e7828 */ /* 0x004fd00000000000 */
[----:B---3--:R-:W-:Y:S01]  /*06e0*/  DFMA R16, R14, R22, R16 ;  /* 0x000000160e10722b */ /* 0x008fe20000000010 */
[----:B------:R-:W-:-:S06]  /*06f0*/  IMAD.WIDE R22, R6, 0x8, R18 ;  /* 0x0000000806167825 */ /* 0x000fcc00078e0212 */
[----:B------:R1:W-:Y:S04]  /*0700*/  STG.E.64 desc[UR6][R12.64], R16 ;  /* 0x000000100c007986 */ /* 0x0003e8000c101b06 */
[----:B0-----:R-:W2:Y:S04]  /*0710*/  LDG.E.64 R20, desc[UR6][R22.64] ;  /* 0x0000000616147981 */ /* 0x001ea8000c1e1b00 */
[----:B-1----:R-:W2:Y:S02]  /*0720*/  LDG.E.64 R16, desc[UR6][R10.64] ;  /* 0x000000060a107981 */ /* 0x002ea4000c1e1b00 */
[----:B--2---:R-:W-:Y:S01]  /*0730*/  DFMA R16, R14, R20, R16 ;  /* 0x000000140e10722b */ /* 0x004fe20000000010 */
[----:B------:R-:W-:-:S06]  /*0740*/  IMAD.WIDE R20, R6, 0x8, R22 ;  /* 0x0000000806147825 */ /* 0x000fcc00078e0216 */
[----:B------:R0:W-:Y:S04]  /*0750*/  STG.E.64 desc[UR6][R10.64], R16 ;  /* 0x000000100a007986 */ /* 0x0001e8000c101b06 */
[----:B------:R-:W2:Y:S04]  /*0760*/  LDG.E.64 R20, desc[UR6][R20.64] ;  /* 0x0000000614147981 */ /* 0x000ea8000c1e1b00 */
[----:B------:R-:W2:Y:S01]  /*0770*/  LDG.E.64 R18, desc[UR6][R8.64] ;  /* 0x0000000608127981 */ /* 0x000ea2000c1e1b00 */
[----:B------:R-:W-:-:S04]  /*0780*/  IADD3 R28, PT, PT, R28, 0x4, RZ ;  /* 0x000000041c1c7810 */ /* 0x000fc80007ffe0ff */
[----:B------:R-:W-:Y:S01]  /*0790*/  ISETP.NE.AND P2, PT, R28, RZ, PT ;  /* 0x000000ff1c00720c */ /* 0x000fe20003f45270 */
[----:B------:R-:W-:Y:S01]  /*07a0*/  IMAD R27, R6, 0xc, R27 ;  /* 0x0000000c061b7824 */ /* 0x000fe200078e021b */
[----:B------:R-:W-:Y:S02]  /*07b0*/  IADD3 R26, PT, PT, R26, 0x4, RZ ;  /* 0x000000041a1a7810 */ /* 0x000fe40007ffe0ff */
[----:B------:R-:W-:Y:S01]  /*07c0*/  LEA R25, R6, R25, 0x2 ;  /* 0x0000001906197211 */ /* 0x000fe200078e10ff */
[----:B--2---:R-:W-:-:S07]  /*07d0*/  DFMA R18, R14, R20, R18 ;  /* 0x000000140e12722b */ /* 0x004fce0000000012 */
[----:B------:R0:W-:Y:S01]  /*07e0*/  STG.E.64 desc[UR6][R8.64], R18 ;  /* 0x0000001208007986 */ /* 0x0001e2000c101b06 */
[----:B------:R-:W-:Y:S05]  /*07f0*/  @P2 BRA `(.L_x_2) ;  /* 0xfffffff800c02947 */ /* 0x000fea000383ffff */
.L_x_1:
[----:B------:R-:W-:Y:S05]  /*0800*/  @!P1 BRA `(.L_x_3) ;  /* 0x0000000400209947 */ /* 0x000fea0003800000 */
[----:B------:R-:W-:Y:S02]  /*0810*/  ISETP.NE.AND P1, PT, R24, 0x1, PT ;  /* 0x000000011800780c */ /* 0x000fe40003f25270 */
[----:B------:R-:W-:-:S04]  /*0820*/  LOP3.LUT R7, R7, 0x1, RZ, 0xc0, !PT ;  /* 0x0000000107077812 */ /* 0x000fc800078ec0ff */
[----:B------:R-:W-:-:S07]  /*0830*/  ISETP.NE.U32.AND P2, PT, R7, 0x1, PT ;  /* 0x000000010700780c */ /* 0x000fce0003f45070 */
[----:B------:R-:W-:Y:S06]  /*0840*/  @!P1 BRA `(.L_x_4) ;  /* 0x0000000000ac9947 */ /* 0x000fec0003800000 */
[----:B------:R-:W1:Y:S01]  /*0850*/  LDC.64 R22, c[0x0][0x390] ;  /* 0x0000e400ff167b82 */ /* 0x000e620000000a00 */
[----:B------:R-:W2:Y:S01]  /*0860*/  LDCU UR5, c[0x0][0x384] ;  /* 0x00007080ff0577ac */ /* 0x000ea20008000800 */
[----:B------:R-:W-:Y:S01]  /*0870*/  IMAD R7, R26, R6, R3 ;  /* 0x000000061a077224 */ /* 0x000fe200078e0203 */
[----:B0-----:R-:W3:Y:S05]  /*0880*/  LDG.E.64 R18, desc[UR6][R12.64] ;  /* 0x000000060c127981 */ /* 0x001eea000c1e1b00 */
[----:B------:R-:W0:Y:S01]  /*0890*/  LDC.64 R20, c[0x0][0x398] ;  /* 0x0000e600ff147b82 */ /* 0x000e220000000a00 */
[----:B--2---:R-:W-:Y:S02]  /*08a0*/  IMAD R14, R5, UR5, R26 ;  /* 0x00000005050e7c24 */ /* 0x004fe4000f8e021a */
[----:B-1----:R-:W-:-:S04]  /*08b0*/  IMAD.WIDE R22, R7, 0x8, R22 ;  /* 0x0000000807167825 */ /* 0x002fc800078e0216 */
[----:B------:R-:W-:Y:S02]  /*08c0*/  IMAD R7, R14, UR4, R3 ;  /* 0x000000040e077c24 */ /* 0x000fe4000f8e0203 */
[----:B------:R-:W2:Y:S02]  /*08d0*/  LDG.E.64 R14, desc[UR6][R22.64] ;  /* 0x00000006160e7981 */ /* 0x000ea4000c1e1b00 */
[----:B0-----:R-:W-:-:S05]  /*08e0*/  IMAD.WIDE R20, R7, 0x8, R20 ;  /* 0x0000000807147825 */ /* 0x001fca00078e0214 */
[----:B------:R-:W3:Y:S01]  /*08f0*/  LDG.E.64 R16, desc[UR6][R20.64] ;  /* 0x0000000614107981 */ /* 0x000ee2000c1e1b00 */
[----:B------:R-:W-:Y:S01]  /*0900*/  IMAD.WIDE R28, R6, 0x8, R20 ;  /* 0x00000008061c7825 */ /* 0x000fe200078e0214 */
[----:B--2---:R-:W-:-:S08]  /*0910*/  DMUL R14, R14, 0.5 ;  /* 0x3fe000000e0e7828 */ /* 0x004fd00000000000 */
[----:B---3--:R-:W-:-:S07]  /*0920*/  DFMA R18, R14, R16, R18 ;  /* 0x000000100e12722b */ /* 0x008fce0000000012 */
[----:B------:R0:W-:Y:S04]  /*0930*/  STG.E.64 desc[UR6][R12.64], R18 ;  /* 0x000000120c007986 */ /* 0x0001e8000c101b06 */
[----:B------:R-:W2:Y:S04]  /*0940*/  LDG.E.64 R16, desc[UR6][R28.64] ;  /* 0x000000061c107981 */ /* 0x000ea8000c1e1b00 */
[----:B------:R-:W2:Y:S02]  /*0950*/  LDG.E.64 R24, desc[UR6][R10.64] ;  /* 0x000000060a187981 */ /* 0x000ea4000c1e1b00 */
[----:B--2---:R-:W-:Y:S01]  /*0960*/  DFMA R24, R14, R16, R24 ;  /* 0x000000100e18722b */ /* 0x004fe20000000018 */
[----:B------:R-:W-:-:S06]  /*0970*/  IMAD.WIDE R16, R6, 0x8, R28 ;  /* 0x0000000806107825 */ /* 0x000fcc00078e021c */
[----:B------:R1:W-:Y:S04]  /*0980*/  STG.E.64 desc[UR6][R10.64], R24 ;  /* 0x000000180a007986 */ /* 0x0003e8000c101b06 */
[----:B0-----:R-:W2:Y:S04]  /*0990*/  LDG.E.64 R18, desc[UR6][R16.64] ;  /* 0x0000000610127981 */ /* 0x001ea8000c1e1b00 */
[----:B------:R-:W2:Y:S02]  /*09a0*/  LDG.E.64 R20, desc[UR6][R8.64] ;  /* 0x0000000608147981 */ /* 0x000ea4000c1e1b00 */
[----:B--2---:R-:W-:Y:S01]  /*09b0*/  DFMA R28, R14, R18, R20 ;  /* 0x000000120e1c722b */ /* 0x004fe20000000014 */
[----:B------:R-:W-:-:S06]  /*09c0*/  IMAD.WIDE R14, R6, 0x8, R22 ;  /* 0x00000008060e7825 */ /* 0x000fcc00078e0216 */
[----:B------:R2:W-:Y:S01]  /*09d0*/  STG.E.64 desc[UR6][R8.64], R28 ;  /* 0x0000001c08007986 */ /* 0x0005e2000c101b06 */
[----:B------:R-:W-:-:S03]  /*09e0*/  IMAD.WIDE R18, R6, 0x8, R16 ;  /* 0x0000000806127825 */ /* 0x000fc600078e0210 */
[----:B------:R-:W3:Y:S04]  /*09f0*/  LDG.E.64 R14, desc[UR6][R14.64] ;  /* 0x000000060e0e7981 */ /* 0x000ee8000c1e1b00 */
[----:B------:R-:W4:Y:S04]  /*0a00*/  LDG.E.64 R20, desc[UR6][R18.64] ;  /* 0x0000000612147981 */ /* 0x000f28000c1e1b00 */
[----:B------:R-:W4:Y:S01]  /*0a10*/  LDG.E.64 R22, desc[UR6][R12.64] ;  /* 0x000000060c167981 */ /* 0x000f22000c1e1b00 */
[----:B------:R-:W-:Y:S01]  /*0a20*/  IMAD.WIDE R16, R6, 0x8, R18 ;  /* 0x0000000806107825 */ /* 0x000fe200078e0212 */
[----:B---3--:R-:W-:-:S08]  /*0a30*/  DMUL R14, R14, 0.5 ;  /* 0x3fe000000e0e7828 */ /* 0x008fd00000000000 */
[----:B----4-:R-:W-:-:S07]  /*0a40*/  DFMA R20, R14, R20, R22 ;  /* 0x000000140e14722b */ /* 0x010fce0000000016 */
[----:B------:R2:W-:Y:S04]  /*0a50*/  STG.E.64 desc[UR6][R12.64], R20 ;  /* 0x000000140c007986 */ /* 0x0005e8000c101b06 */
[----:B------:R-:W3:Y:S04]  /*0a60*/  LDG.E.64 R22, desc[UR6][R16.64] ;  /* 0x0000000610167981 */ /* 0x000ee8000c1e1b00 */
[----:B-1----:R-:W3:Y:S02]  /*0a70*/  LDG.E.64 R24, desc[UR6][R10.64] ;  /* 0x000000060a187981 */ /* 0x002ee4000c1e1b00 */
[----:B---3--:R-:W-:Y:S01]  /*0a80*/  DFMA R22, R14, R22, R24 ;  /* 0x000000160e16722b */ /* 0x008fe20000000018 */
[----:B------:R-:W-:-:S06]  /*0a90*/  IMAD.WIDE R24, R6, 0x8, R16 ;  /* 0x0000000806187825 */ /* 0x000fcc00078e0210 */
[----:B------:R2:W-:Y:S04]  /*0aa0*/  STG.E.64 desc[UR6][R10.64], R22 ;  /* 0x000000160a007986 */ /* 0x0005e8000c101b06 */
[----:B------:R-:W3:Y:S04]  /*0ab0*/  LDG.E.64 R24, desc[UR6][R24.64] ;  /* 0x0000000618187981 */ /* 0x000ee8000c1e1b00 */
[----:B------:R-:W3:Y:S01]  /*0ac0*/  LDG.E.64 R18, desc[UR6][R8.64] ;  /* 0x0000000608127981 */ /* 0x000ee2000c1e1b00 */
[----:B------:R-:W-:Y:S01]  /*0ad0*/  IADD3 R26, PT, PT, R26, 0x2, RZ ;  /* 0x000000021a1a7810 */ /* 0x000fe20007ffe0ff */
[----:B---3--:R-:W-:-:S07]  /*0ae0*/  DFMA R18, R14, R24, R18 ;  /* 0x000000180e12722b */ /* 0x008fce0000000012 */
[----:B------:R2:W-:Y:S04]  /*0af0*/  STG.E.64 desc[UR6][R8.64], R18 ;  /* 0x0000001208007986 */ /* 0x0005e8000c101b06 */
.L_x_4:
[----:B------:R-:W-:Y:S05]  /*0b00*/  @P2 BRA `(.L_x_3) ;  /* 0x0000000000602947 */ /* 0x000fea0003800000 */
[----:B0-----:R-:W0:Y:S01]  /*0b10*/  LDC.64 R16, c[0x0][0x390] ;  /* 0x0000e400ff107b82 */ /* 0x001e220000000a00 */
[----:B------:R-:W1:Y:S01]  /*0b20*/  LDCU UR5, c[0x0][0x384] ;  /* 0x00007080ff0577ac */ /* 0x000e620008000800 */
[----:B------:R-:W-:Y:S01]  /*0b30*/  IMAD R7, R26, R6, R3 ;  /* 0x000000061a077224 */ /* 0x000fe200078e0203 */
[----:B--2---:R-:W2:Y:S05]  /*0b40*/  LDG.E.64 R22, desc[UR6][R12.64] ;  /* 0x000000060c167981 */ /* 0x004eaa000c1e1b00 */
[----:B------:R-:W3:Y:S01]  /*0b50*/  LDC.64 R14, c[0x0][0x398] ;  /* 0x0000e600ff0e7b82 */ /* 0x000ee20000000a00 */
[----:B-1----:R-:W-:-:S04]  /*0b60*/  IMAD R26, R5, UR5, R26 ;  /* 0x00000005051a7c24 */ /* 0x002fc8000f8e021a */
[----:B------:R-:W-:Y:S02]  /*0b70*/  IMAD R19, R26, UR4, R3 ;  /* 0x000000041a137c24 */ /* 0x000fe4000f8e0203 */
[----:B0-----:R-:W-:-:S06]  /*0b80*/  IMAD.WIDE R16, R7, 0x8, R16 ;  /* 0x0000000807107825 */ /* 0x001fcc00078e0210 */
[----:B------:R-:W4:Y:S01]  /*0b90*/  LDG.E.64 R16, desc[UR6][R16.64] ;  /* 0x0000000610107981 */ /* 0x000f22000c1e1b00 */
[----:B---3--:R-:W-:-:S05]  /*0ba0*/  IMAD.WIDE R18, R19, 0x8, R14 ;  /* 0x0000000813127825 */ /* 0x008fca00078e020e */
[----:B------:R-:W2:Y:S01]  /*0bb0*/  LDG.E.64 R20, desc[UR6][R18.64] ;  /* 0x0000000612147981 */ /* 0x000ea2000c1e1b00 */
[----:B----4-:R-:W-:-:S08]  /*0bc0*/  DMUL R14, R16, 0.5 ;  /* 0x3fe00000100e7828 */ /* 0x010fd00000000000 */
[----:B--2---:R-:W-:Y:S01]  /*0bd0*/  DFMA R20, R14, R20, R22 ;  /* 0x000000140e14722b */ /* 0x004fe20000000016 */
[----:B------:R-:W-:-:S06]  /*0be0*/  IMAD.WIDE R22, R6, 0x8, R18 ;  /* 0x0000000806167825 */ /* 0x000fcc00078e0212 */
[----:B------:R1:W-:Y:S04]  /*0bf0*/  STG.E.64 desc[UR6][R12.64], R20 ;  /* 0x000000140c007986 */ /* 0x0003e8000c101b06 */
[----:B------:R-:W2:Y:S04]  /*0c00*/  LDG.E.64 R24, desc[UR6][R22.64] ;  /* 0x0000000616187981 */ /* 0x000ea8000c1e1b00 */
[----:B------:R-:W2:Y:S01]  /*0c10*/  LDG.E.64 R26, desc[UR6][R10.64] ;  /* 0x000000060a1a7981 */ /* 0x000ea2000c1e1b00 */
[----:B------:R-:W-:Y:S01]  /*0c20*/  IMAD.WIDE R16, R6, 0x8, R22 ;  /* 0x0000000806107825 */ /* 0x000fe200078e0216 */
[----:B--2---:R-:W-:-:S07]  /*0c30*/  DFMA R24, R14, R24, R26 ;  /* 0x000000180e18722b */ /* 0x004fce000000001a */
[----:B------:R1:W-:Y:S04]  /*0c40*/  STG.E.64 desc[UR6][R10.64], R24 ;  /* 0x000000180a007986 */ /* 0x0003e8000c101b06 */
[----:B------:R-:W2:Y:S04]  /*0c50*/  LDG.E.64 R16, desc[UR6][R16.64] ;  /* 0x0000000610107981 */ /* 0x000ea8000c1e1b00 */
[----:B------:R-:W2:Y:S02]  /*0c60*/  LDG.E.64 R18, desc[UR6][R8.64] ;  /* 0x0000000608127981 */ /* 0x000ea4000c1e1b00 */
[----:B--2---:R-:W-:-:S07]  /*0c70*/  DFMA R18, R14, R16, R18 ;  /* 0x000000100e12722b */ /* 0x004fce0000000012 */
[----:B------:R1:W-:Y:S04]  /*0c80*/  STG.E.64 desc[UR6][R8.64], R18 ;  /* 0x0000001208007986 */ /* 0x0003e8000c101b06 */
.L_x_3:
[----:B------:R-:W-:Y:S05]  /*0c90*/  @P0 BRA `(.L_x_5) ;  /* 0xfffffff400300947 */ /* 0x000fea000383ffff */
[----:B------:R-:W-:-:S04]  /*0ca0*/  IADD3 R3, PT, PT, R0, R3, RZ ;  /* 0x0000000300037210 */ /* 0x000fc80007ffe0ff */
[----:B------:R-:W-:-:S13]  /*0cb0*/  ISETP.GE.AND P0, PT, R3, R6, PT ;  /* 0x000000060300720c */ /* 0x000fda0003f06270 */
[----:B------:R-:W-:Y:S05]  /*0cc0*/  @!P0 BRA `(.L_x_6) ;  /* 0xfffffff400208947 */ /* 0x000fea000383ffff */
[----:B------:R-:W-:Y:S05]  /*0cd0*/  EXIT ;  /* 0x000000000000794d */ /* 0x000fea0003800000 */
.L_x_0:
[C---:B------:R-:W-:Y:S02]  /*0ce0*/  LOP3.LUT R2, R26.reuse, 0x3, RZ, 0xc0, !PT ;  /* 0x000000031a027812 */ /* 0x040fe400078ec0ff */
[----:B------:R-:W-:-:S07]  /*0cf0*/  LOP3.LUT R26, R26, 0x7ffffffc, RZ, 0xc0, !PT ;  /* 0x7ffffffc1a1a7812 */ /* 0x000fce00078ec0ff */
.L_x_11:
[----:B0-----:R-:W0:Y:S01]  /*0d00*/  LDC R27, c[0x0][0x388] ;  /* 0x0000e200ff1b7b82 */ /* 0x001e220000000800 */
[----:B------:R-:W-:Y:S02]  /*0d10*/  MOV R16, RZ ;  /* 0x000000ff00107202 */ /* 0x000fe40000000f00 */
[----:B0-----:R-:W-:-:S13]  /*0d20*/  ISETP.GE.U32.AND P0, PT, R27, 0x4, PT ;  /* 0x000000041b00780c */ /* 0x001fda0003f06070 */
[----:B--2---:R-:W-:Y:S05]  /*0d30*/  @!P0 BRA `(.L_x_7) ;  /* 0x0000000000808947 */ /* 0x004fea0003800000 */
[----:B------:R-:W0:Y:S01]  /*0d40*/  LDC R29, c[0x0][0x380] ;  /* 0x0000e000ff1d7b82 */ /* 0x000e220000000800 */
[----:B------:R-:W-:-:S07]  /*0d50*/  HFMA2 R28, -RZ, RZ, 0, 0 ;  /* 0x00000000ff1c7431 */ /* 0x000fce00000001ff */
[----:B------:R-:W1:Y:S02]  /*0d60*/  LDC.64 R4, c[0x0][0x3a0] ;  /* 0x0000e800ff047b82 */ /* 0x000e640000000a00 */
.L_x_8:
[C---:B--2---:R-:W-:Y:S01]  /*0d70*/  IMAD R7, R28.reuse, UR4, R3 ;  /* 0x000000041c077c24 */ /* 0x044fe2000f8e0203 */
[----:B------:R-:W-:-:S03]  /*0d80*/  IADD3 R28, PT, PT, R28, 0x4, RZ ;  /* 0x000000041c1c7810 */ /* 0x000fc60007ffe0ff */
[----:B-1----:R-:W-:Y:S01]  /*0d90*/  IMAD.WIDE R6, R7, 0x8, R4 ;  /* 0x0000000807067825 */ /* 0x002fe200078e0204 */
[----:B------:R-:W-:-:S04]  /*0da0*/  ISETP.NE.AND P0, PT, R28, R26, PT ;  /* 0x0000001a1c00720c */ /* 0x000fc80003f05270 */
[----:B------:R1:W-:Y:S01]  /*0db0*/  STG.E.64 desc[UR6][R6.64], RZ ;  /* 0x000000ff06007986 */ /* 0x0003e2000c101b06 */
[----:B0-----:R-:W-:-:S05]  /*0dc0*/  IMAD.WIDE R8, R29, 0x8, R6 ;  /* 0x000000081d087825 */ /* 0x001fca00078e0206 */
[----:B------:R0:W-:Y:S01]  /*0dd0*/  STG.E.64 desc[UR6][R8.64], RZ ;  /* 0x000000ff08007986 */ /* 0x0001e2000c101b06 */
[----:B------:R-:W-:-:S05]  /*0de0*/  IMAD.WIDE R10, R29, 0x8, R8 ;  /* 0x000000081d0a7825 */ /* 0x000fca00078e0208 */
        /* <DEDUP_REMOVED lines=15> */
[----:B-1----:R-:W-:-:S05]  /*0ee0*/  IMAD.WIDE R6, R29, 0x8, R24 ;  /* 0x000000081d067825 */ /* 0x002fca00078e0218 */
[----:B------:R2:W-:Y:S01]  /*0ef0*/  STG.E.64 desc[UR6][R6.64], RZ ;  /* 0x000000ff06007986 */ /* 0x0005e2000c101b06 */
[----:B0-----:R-:W-:-:S05]  /*0f00*/  IMAD.WIDE R8, R29, 0x8, R6 ;  /* 0x000000081d087825 */ /* 0x001fca00078e0206 */
[----:B------:R2:W-:Y:S01]  /*0f10*/  STG.E.64 desc[UR6][R8.64], RZ ;  /* 0x000000ff08007986 */ /* 0x0005e2000c101b06 */
[----:B------:R-:W-:Y:S05]  /*0f20*/  @P0 BRA `(.L_x_8) ;  /* 0xfffffffc00900947 */ /* 0x000fea000383ffff */
[----:B--2---:R-:W-:-:S07]  /*0f30*/  MOV R16, R26 ;  /* 0x0000001a00107202 */ /* 0x004fce0000000f00 */
.L_x_7:
[----:B------:R-:W-:-:S13]  /*0f40*/  ISETP.NE.AND P0, PT, R2, RZ, PT ;  /* 0x000000ff0200720c */ /* 0x000fda0003f05270 */
[----:B------:R-:W-:Y:S05]  /*0f50*/  @!P0 BRA `(.L_x_9) ;  /* 0x0000000000748947 */ /* 0x000fea0003800000 */
[----:B------:R-:W-:Y:S02]  /*0f60*/  ISETP.NE.AND P0, PT, R2, 0x1, PT ;  /* 0x000000010200780c */ /* 0x000fe40003f05270 */
[----:B------:R-:W-:-:S11]  /*0f70*/  LOP3.LUT P1, RZ, R27, 0x1, RZ, 0xc0, !PT ;  /* 0x000000011bff7812 */ /* 0x000fd6000782c0ff */
[----:B------:R-:W-:Y:S05]  /*0f80*/  @!P0 BRA `(.L_x_10) ;  /* 0x0000000000408947 */ /* 0x000fea0003800000 */
[----:B------:R-:W0:Y:S01]  /*0f90*/  LDC.64 R4, c[0x0][0x3a0] ;  /* 0x0000e800ff047b82 */ /* 0x000e220000000a00 */
[C---:B------:R-:W-:Y:S01]  /*0fa0*/  IMAD R7, R16.reuse, UR4, R3 ;  /* 0x0000000410077c24 */ /* 0x040fe2000f8e0203 */
[----:B------:R-:W-:-:S06]  /*0fb0*/  IADD3 R16, PT, PT, R16, 0x2, RZ ;  /* 0x0000000210107810 */ /* 0x000fcc0007ffe0ff */
[----:B------:R-:W1:Y:S01]  /*0fc0*/  LDC R15, c[0x0][0x380] ;  /* 0x0000e000ff0f7b82 */ /* 0x000e620000000800 */
[----:B0-----:R-:W-:-:S05]  /*0fd0*/  IMAD.WIDE R4, R7, 0x8, R4 ;  /* 0x0000000807047825 */ /* 0x001fca00078e0204 */
[----:B------:R0:W-:Y:S01]  /*0fe0*/  STG.E.64 desc[UR6][R4.64], RZ ;  /* 0x000000ff04007986 */ /* 0x0001e2000c101b06 */
[----:B-1----:R-:W-:-:S05]  /*0ff0*/  IMAD.WIDE R6, R15, 0x8, R4 ;  /* 0x000000080f067825 */ /* 0x002fca00078e0204 */
        /* <DEDUP_REMOVED lines=8> */
[----:B------:R0:W-:Y:S02]  /*1080*/  STG.E.64 desc[UR6][R14.64], RZ ;  /* 0x000000ff0e007986 */ /* 0x0001e4000c101b06 */
.L_x_10:
[----:B------:R-:W-:Y:S05]  /*1090*/  @!P1 BRA `(.L_x_9) ;  /* 0x0000000000249947 */ /* 0x000fea0003800000 */
[----:B0-----:R-:W0:Y:S01]  /*10a0*/  LDC.64 R4, c[0x0][0x3a0] ;  /* 0x0000e800ff047b82 */ /* 0x001e220000000a00 */
[----:B------:R-:W-:-:S07]  /*10b0*/  IMAD R7, R16, UR4, R3 ;  /* 0x0000000410077c24 */ /* 0x000fce000f8e0203 */
[----:B------:R-:W1:Y:S01]  /*10c0*/  LDC R9, c[0x0][0x380] ;  /* 0x0000e000ff097b82 */ /* 0x000e620000000800 */
[----:B0-----:R-:W-:-:S05]  /*10d0*/  IMAD.WIDE R4, R7, 0x8, R4 ;  /* 0x0000000807047825 */ /* 0x001fca00078e0204 */
[----:B------:R2:W-:Y:S01]  /*10e0*/  STG.E.64 desc[UR6][R4.64], RZ ;  /* 0x000000ff04007986 */ /* 0x0005e2000c101b06 */
[----:B-1----:R-:W-:-:S05]  /*10f0*/  IMAD.WIDE R6, R9, 0x8, R4 ;  /* 0x0000000809067825 */ /* 0x002fca00078e0204 */
[----:B------:R2:W-:Y:S01]  /*1100*/  STG.E.64 desc[UR6][R6.64], RZ ;  /* 0x000000ff06007986 */ /* 0x0005e2000c101b06 */
[----:B------:R-:W-:-:S05]  /*1110*/  IMAD.WIDE R8, R9, 0x8, R6 ;  /* 0x0000000809087825 */ /* 0x000fca00078e0206 */
[----:B------:R2:W-:Y:S02]  /*1120*/  STG.E.64 desc[UR6][R8.64], RZ ;  /* 0x000000ff08007986 */ /* 0x0005e4000c101b06 */
.L_x_9:
[----:B------:R-:W1:Y:S01]  /*1130*/  LDCU UR5, c[0x0][0x380] ;  /* 0x00007000ff0577ac */ /* 0x000e620008000800 */
[----:B------:R-:W-:-:S04]  /*1140*/  IADD3 R3, PT, PT, R0, R3, RZ ;  /* 0x0000000300037210 */ /* 0x000fc80007ffe0ff */
[----:B-1----:R-:W-:-:S13]  /*1150*/  ISETP.GE.AND P0, PT, R3, UR5, PT ;  /* 0x0000000503007c0c */ /* 0x002fda000bf06270 */
[----:B------:R-:W-:Y:S05]  /*1160*/  @!P0 BRA `(.L_x_11) ;  /* 0xfffffff800e48947 */ /* 0x000fea000383ffff */
[----:B------:R-:W-:Y:S05]  /*1170*/  EXIT ;  /* 0x000000000000794d */ /* 0x000fea0003800000 */
.L_x_12:
[----:B------:R-:W-:-:S00]  /*1180*/  BRA `(.L_x_12) ;  /* 0xfffffffc00fc7947 */ /* 0x000fc0000383ffff */
[----:B------:R-:W-:-:S00]  /*1190*/  NOP ;  /* 0x0000000000007918 */ /* 0x000fc00000000000 */
        /* <DEDUP_REMOVED lines=14> */
.L_x_13:


//--------------------- .nv.shared.reserved.0     --------------------------
	.section	.nv.shared.reserved.0,"aw",@nobits
	.weak		__nv_reservedSMEM_offset_0_alias
	.size		__nv_reservedSMEM_offset_0_alias, 0, 64
	.other		__nv_reservedSMEM_offset_0_alias,@"STO_CUDA_RESERVED_SHARED STV_DEFAULT"
__nv_reservedSMEM_offset_0_alias:
	.zero		0
	.zero		64


//--------------------- .nv.constant0._Z20no_0e_tmpH_os_kerneliiiiPdS_S_ --------------------------
	.section	.nv.constant0._Z20no_0e_tmpH_os_kerneliiiiPdS_S_,"a",@progbits
	.sectionflags	@""
	.align	4
.nv.constant0._Z20no_0e_tmpH_os_kerneliiiiPdS_S_:
	.zero		936


//--------------------- SYMBOLS --------------------------

	.type		.nv.reservedSmem.offset0,@object
	.size		.nv.reservedSmem.offset0,0x4
